//
// Generated by NVIDIA NVVM Compiler
//
// Compiler Build ID: CL-36424714
// Cuda compilation tools, release 13.0, V13.0.88
// Based on NVVM 20.0.0
//

.version 9.0
.target sm_100
.address_size 64

	// .globl	_Z7productPdS_S_l

.visible .entry _Z7productPdS_S_l(
	.param .u64 .ptr .align 1 _Z7productPdS_S_l_param_0,
	.param .u64 .ptr .align 1 _Z7productPdS_S_l_param_1,
	.param .u64 .ptr .align 1 _Z7productPdS_S_l_param_2,
	.param .u64 _Z7productPdS_S_l_param_3
)
{
	.reg .pred 	%p<10>;
	.reg .b32 	%r<9>;
	.reg .b64 	%rd<105>;
	.reg .b64 	%fd<68>;

	ld.param.u64 	%rd24, [_Z7productPdS_S_l_param_0];
	ld.param.u64 	%rd25, [_Z7productPdS_S_l_param_1];
	ld.param.u64 	%rd23, [_Z7productPdS_S_l_param_3];
	cvta.to.global.u64 	%rd1, %rd25;
	cvta.to.global.u64 	%rd2, %rd24;
	mov.u32 	%r1, %ctaid.y;
	mov.u32 	%r2, %ntid.y;
	mov.u32 	%r3, %tid.y;
	mad.lo.s32 	%r4, %r1, %r2, %r3;
	mov.u32 	%r5, %ctaid.x;
	mov.u32 	%r6, %ntid.x;
	mov.u32 	%r7, %tid.x;
	mad.lo.s32 	%r8, %r5, %r6, %r7;
	cvt.u64.u32 	%rd3, %r4;
	cvt.s64.s32 	%rd4, %r8;
	max.s64 	%rd26, %rd3, %rd4;
	setp.ge.s64 	%p1, %rd26, %rd23;
	mov.f64 	%fd67, 0d0000000000000000;
	@%p1 bra 	$L__BB0_12;
	mul.lo.s64 	%rd5, %rd23, %rd3;
	add.s64 	%rd28, %rd23, -1;
	and.b64  	%rd6, %rd23, 7;
	setp.lt.u64 	%p2, %rd28, 7;
	mov.f64 	%fd67, 0d0000000000000000;
	mov.b64 	%rd103, 0;
	@%p2 bra 	$L__BB0_4;
	and.b64  	%rd103, %rd23, -8;
	shl.b64 	%rd29, %rd4, 3;
	add.s64 	%rd100, %rd1, %rd29;
	shl.b64 	%rd30, %rd5, 3;
	add.s64 	%rd31, %rd30, %rd2;
	add.s64 	%rd99, %rd31, 32;
	mov.f64 	%fd67, 0d0000000000000000;
	mov.u64 	%rd101, %rd103;
$L__BB0_3:
	.pragma "nounroll";
	ld.global.f64 	%fd17, [%rd99+-32];
	ld.global.f64 	%fd18, [%rd100];
	fma.rn.f64 	%fd19, %fd17, %fd18, %fd67;
	ld.global.f64 	%fd20, [%rd99+-24];
	shl.b64 	%rd32, %rd23, 3;
	add.s64 	%rd33, %rd100, %rd32;
	ld.global.f64 	%fd21, [%rd33];
	fma.rn.f64 	%fd22, %fd20, %fd21, %fd19;
	ld.global.f64 	%fd23, [%rd99+-16];
	add.s64 	%rd34, %rd33, %rd32;
	ld.global.f64 	%fd24, [%rd34];
	fma.rn.f64 	%fd25, %fd23, %fd24, %fd22;
	ld.global.f64 	%fd26, [%rd99+-8];
	add.s64 	%rd35, %rd34, %rd32;
	ld.global.f64 	%fd27, [%rd35];
	fma.rn.f64 	%fd28, %fd26, %fd27, %fd25;
	ld.global.f64 	%fd29, [%rd99];
	add.s64 	%rd36, %rd35, %rd32;
	ld.global.f64 	%fd30, [%rd36];
	fma.rn.f64 	%fd31, %fd29, %fd30, %fd28;
	ld.global.f64 	%fd32, [%rd99+8];
	add.s64 	%rd37, %rd36, %rd32;
	ld.global.f64 	%fd33, [%rd37];
	fma.rn.f64 	%fd34, %fd32, %fd33, %fd31;
	ld.global.f64 	%fd35, [%rd99+16];
	add.s64 	%rd38, %rd37, %rd32;
	ld.global.f64 	%fd36, [%rd38];
	fma.rn.f64 	%fd37, %fd35, %fd36, %fd34;
	ld.global.f64 	%fd38, [%rd99+24];
	add.s64 	%rd39, %rd38, %rd32;
	ld.global.f64 	%fd39, [%rd39];
	fma.rn.f64 	%fd67, %fd38, %fd39, %fd37;
	add.s64 	%rd101, %rd101, -8;
	shl.b64 	%rd40, %rd23, 6;
	add.s64 	%rd100, %rd100, %rd40;
	add.s64 	%rd99, %rd99, 64;
	setp.ne.s64 	%p3, %rd101, 0;
	@%p3 bra 	$L__BB0_3;
$L__BB0_4:
	setp.eq.s64 	%p4, %rd6, 0;
	@%p4 bra 	$L__BB0_12;
	and.b64  	%rd17, %rd23, 3;
	setp.lt.u64 	%p5, %rd6, 4;
	@%p5 bra 	$L__BB0_7;
	add.s64 	%rd41, %rd103, %rd5;
	shl.b64 	%rd42, %rd41, 3;
	add.s64 	%rd43, %rd2, %rd42;
	ld.global.f64 	%fd41, [%rd43];
	mad.lo.s64 	%rd44, %rd103, %rd23, %rd4;
	shl.b64 	%rd45, %rd44, 3;
	add.s64 	%rd46, %rd1, %rd45;
	ld.global.f64 	%fd42, [%rd46];
	fma.rn.f64 	%fd43, %fd41, %fd42, %fd67;
	add.s64 	%rd47, %rd103, 1;
	and.b64  	%rd48, %rd47, 4294967295;
	add.s64 	%rd49, %rd48, %rd5;
	shl.b64 	%rd50, %rd49, 3;
	add.s64 	%rd51, %rd2, %rd50;
	ld.global.f64 	%fd44, [%rd51];
	mad.lo.s64 	%rd52, %rd48, %rd23, %rd4;
	shl.b64 	%rd53, %rd52, 3;
	add.s64 	%rd54, %rd1, %rd53;
	ld.global.f64 	%fd45, [%rd54];
	fma.rn.f64 	%fd46, %fd44, %fd45, %fd43;
	add.s64 	%rd55, %rd103, 2;
	and.b64  	%rd56, %rd55, 4294967295;
	add.s64 	%rd57, %rd56, %rd5;
	shl.b64 	%rd58, %rd57, 3;
	add.s64 	%rd59, %rd2, %rd58;
	ld.global.f64 	%fd47, [%rd59];
	mad.lo.s64 	%rd60, %rd56, %rd23, %rd4;
	shl.b64 	%rd61, %rd60, 3;
	add.s64 	%rd62, %rd1, %rd61;
	ld.global.f64 	%fd48, [%rd62];
	fma.rn.f64 	%fd49, %fd47, %fd48, %fd46;
	add.s64 	%rd63, %rd103, 3;
	and.b64  	%rd64, %rd63, 4294967295;
	add.s64 	%rd65, %rd64, %rd5;
	shl.b64 	%rd66, %rd65, 3;
	add.s64 	%rd67, %rd2, %rd66;
	ld.global.f64 	%fd50, [%rd67];
	mad.lo.s64 	%rd68, %rd64, %rd23, %rd4;
	shl.b64 	%rd69, %rd68, 3;
	add.s64 	%rd70, %rd1, %rd69;
	ld.global.f64 	%fd51, [%rd70];
	fma.rn.f64 	%fd67, %fd50, %fd51, %fd49;
	add.s64 	%rd71, %rd103, 4;
	and.b64  	%rd103, %rd71, 4294967295;
$L__BB0_7:
	setp.eq.s64 	%p6, %rd17, 0;
	@%p6 bra 	$L__BB0_12;
	setp.eq.s64 	%p7, %rd17, 1;
	@%p7 bra 	$L__BB0_10;
	add.s64 	%rd72, %rd103, %rd5;
	shl.b64 	%rd73, %rd72, 3;
	add.s64 	%rd74, %rd2, %rd73;
	ld.global.f64 	%fd53, [%rd74];
	mad.lo.s64 	%rd75, %rd103, %rd23, %rd4;
	shl.b64 	%rd76, %rd75, 3;
	add.s64 	%rd77, %rd1, %rd76;
	ld.global.f64 	%fd54, [%rd77];
	fma.rn.f64 	%fd55, %fd53, %fd54, %fd67;
	add.s64 	%rd78, %rd103, 1;
	and.b64  	%rd79, %rd78, 4294967295;
	add.s64 	%rd80, %rd79, %rd5;
	shl.b64 	%rd81, %rd80, 3;
	add.s64 	%rd82, %rd2, %rd81;
	ld.global.f64 	%fd56, [%rd82];
	mad.lo.s64 	%rd83, %rd79, %rd23, %rd4;
	shl.b64 	%rd84, %rd83, 3;
	add.s64 	%rd85, %rd1, %rd84;
	ld.global.f64 	%fd57, [%rd85];
	fma.rn.f64 	%fd67, %fd56, %fd57, %fd55;
	add.s64 	%rd86, %rd103, 2;
	and.b64  	%rd103, %rd86, 4294967295;
$L__BB0_10:
	and.b64  	%rd87, %rd23, 1;
	setp.eq.b64 	%p8, %rd87, 1;
	not.pred 	%p9, %p8;
	@%p9 bra 	$L__BB0_12;
	add.s64 	%rd88, %rd103, %rd5;
	shl.b64 	%rd89, %rd88, 3;
	add.s64 	%rd90, %rd2, %rd89;
	ld.global.f64 	%fd58, [%rd90];
	mad.lo.s64 	%rd91, %rd103, %rd23, %rd4;
	shl.b64 	%rd92, %rd91, 3;
	add.s64 	%rd93, %rd1, %rd92;
	ld.global.f64 	%fd59, [%rd93];
	fma.rn.f64 	%fd67, %fd58, %fd59, %fd67;
$L__BB0_12:
	ld.param.u64 	%rd98, [_Z7productPdS_S_l_param_2];
	cvta.to.global.u64 	%rd94, %rd98;
	mad.lo.s64 	%rd95, %rd23, %rd3, %rd4;
	shl.b64 	%rd96, %rd95, 3;
	add.s64 	%rd97, %rd94, %rd96;
	st.global.f64 	[%rd97], %fd67;
	ret;

}
	// .globl	_Z9product_0PdS_S_l
.visible .entry _Z9product_0PdS_S_l(
	.param .u64 .ptr .align 1 _Z9product_0PdS_S_l_param_0,
	.param .u64 .ptr .align 1 _Z9product_0PdS_S_l_param_1,
	.param .u64 .ptr .align 1 _Z9product_0PdS_S_l_param_2,
	.param .u64 _Z9product_0PdS_S_l_param_3
)
{
	.reg .pred 	%p<2>;
	.reg .b32 	%r<5>;
	.reg .b64 	%rd<13>;
	.reg .b64 	%fd<4>;

	ld.param.u64 	%rd2, [_Z9product_0PdS_S_l_param_0];
	ld.param.u64 	%rd3, [_Z9product_0PdS_S_l_param_1];
	ld.param.u64 	%rd4, [_Z9product_0PdS_S_l_param_2];
	ld.param.u64 	%rd5, [_Z9product_0PdS_S_l_param_3];
	mov.u32 	%r1, %ctaid.x;
	mov.u32 	%r2, %ntid.x;
	mov.u32 	%r3, %tid.x;
	mad.lo.s32 	%r4, %r1, %r2, %r3;
	cvt.s64.s32 	%rd1, %r4;
	setp.le.s64 	%p1, %rd5, %rd1;
	@%p1 bra 	$L__BB1_2;
	cvta.to.global.u64 	%rd6, %rd2;
	cvta.to.global.u64 	%rd7, %rd3;
	cvta.to.global.u64 	%rd8, %rd4;
	shl.b64 	%rd9, %rd1, 3;
	add.s64 	%rd10, %rd6, %rd9;
	ld.global.f64 	%fd1, [%rd10];
	add.s64 	%rd11, %rd7, %rd9;
	ld.global.f64 	%fd2, [%rd11];
	mul.f64 	%fd3, %fd1, %fd2;
	add.s64 	%rd12, %rd8, %rd9;
	st.global.f64 	[%rd12], %fd3;
$L__BB1_2:
	ret;

}


// ===== COMPILED SASS (sm_100) =====

	.target	sm_100

	.elftype	@"ET_EXEC"


//--------------------- .note.nv.tkinfo           --------------------------
	.section	.note.nv.tkinfo,"",@"SHT_NOTE"
	.sectionflags	@"SHF_NOTE_NV_TKINFO"
	.tkinfo
        /*0018*/ 	.word	0x00000002
        /*0030*/ 	.string	""
        /*0030*/ 	.string	"ptxas"
        /*0030*/ 	.string	"Cuda compilation tools, release 13.0, V13.0.88"
        /*0030*/ 	.string	"Build cuda_13.0.r13.0/compiler.36424714_0"
        /*0030*/ 	.string	"-arch sm_100 -m 64 "



//--------------------- .note.nv.cuinfo           --------------------------
	.section	.note.nv.cuinfo,"",@"SHT_NOTE"
	.sectionflags	@"SHF_NOTE_NV_CUINFO"
        /*0018*/ 	.short	0x0002
        /*001a*/ 	.short	0x0064
        /*001c*/ 	.short	0x0082
	.zero		2


//--------------------- .nv.info                  --------------------------
	.section	.nv.info,"",@"SHT_CUDA_INFO"
	.align	4


	//----- nvinfo : EIATTR_REGCOUNT
	.align		4
        /*0000*/ 	.byte	0x04, 0x2f
        /*0002*/ 	.short	(.L_1 - .L_0)
	.align		4
.L_0:
        /*0004*/ 	.word	index@(_Z7productPdS_S_l)
        /*0008*/ 	.word	0x00000020


	//----- nvinfo : EIATTR_FRAME_SIZE
	.align		4
.L_1:
        /*000c*/ 	.byte	0x04, 0x11
        /*000e*/ 	.short	(.L_3 - .L_2)
	.align		4
.L_2:
        /*0010*/ 	.word	index@(_Z7productPdS_S_l)
        /*0014*/ 	.word	0x00000000


	//----- nvinfo : EIATTR_REGCOUNT
	.align		4
.L_3:
        /*0018*/ 	.byte	0x04, 0x2f
        /*001a*/ 	.short	(.L_5 - .L_4)
	.align		4
.L_4:
        /*001c*/ 	.word	index@(_Z9product_0PdS_S_l)
        /*0020*/ 	.word	0x0000000c


	//----- nvinfo : EIATTR_FRAME_SIZE
	.align		4
.L_5:
        /*0024*/ 	.byte	0x04, 0x11
        /*0026*/ 	.short	(.L_7 - .L_6)
	.align		4
.L_6:
        /*0028*/ 	.word	index@(_Z9product_0PdS_S_l)
        /*002c*/ 	.word	0x00000000


	//----- nvinfo : EIATTR_MIN_STACK_SIZE
	.align		4
.L_7:
        /*0030*/ 	.byte	0x04, 0x12
        /*0032*/ 	.short	(.L_9 - .L_8)
	.align		4
.L_8:
        /*0034*/ 	.word	index@(_Z9product_0PdS_S_l)
        /*0038*/ 	.word	0x00000000


	//----- nvinfo : EIATTR_MIN_STACK_SIZE
	.align		4
.L_9:
        /*003c*/ 	.byte	0x04, 0x12
        /*003e*/ 	.short	(.L_11 - .L_10)
	.align		4
.L_10:
        /*0040*/ 	.word	index@(_Z7productPdS_S_l)
        /*0044*/ 	.word	0x00000000
.L_11:


//--------------------- .nv.compat                --------------------------
	.section	.nv.compat,"",@"SHT_CUDA_COMPAT_INFO"
	.align	4
        /*0000*/ 	.byte	0x02, 0x09, 0x00, 0x00, 0x02, 0x02, 0x01, 0x00, 0x02, 0x05, 0x05, 0x00, 0x03, 0x07, 0x01, 0x01
        /*0010*/ 	.byte	0x02, 0x03, 0x00, 0x00, 0x02, 0x06, 0x01, 0x00, 0x04, 0x0b, 0x08, 0x00, 0x01, 0x00, 0x00, 0x00
        /*0020*/ 	.byte	0x00, 0x00, 0x00, 0x00


//--------------------- .nv.info._Z9product_0PdS_S_l --------------------------
	.section	.nv.info._Z9product_0PdS_S_l,"",@"SHT_CUDA_INFO"
	.sectionflags	@""
	.align	4


	//----- nvinfo : EIATTR_CUDA_API_VERSION
	.align		4
        /*0000*/ 	.byte	0x04, 0x37
        /*0002*/ 	.short	(.L_13 - .L_12)
.L_12:
        /*0004*/ 	.word	0x00000082


	//----- nvinfo : EIATTR_KPARAM_INFO
	.align		4
.L_13:
        /*0008*/ 	.byte	0x04, 0x17
        /*000a*/ 	.short	(.L_15 - .L_14)
.L_14:
        /*000c*/ 	.word	0x00000000
        /*0010*/ 	.short	0x0003
        /*0012*/ 	.short	0x0018
        /*0014*/ 	.byte	0x00, 0xf0, 0x21, 0x00


	//----- nvinfo : EIATTR_KPARAM_INFO
	.align		4
.L_15:
        /*0018*/ 	.byte	0x04, 0x17
        /*001a*/ 	.short	(.L_17 - .L_16)
.L_16:
        /*001c*/ 	.word	0x00000000
        /*0020*/ 	.short	0x0002
        /*0022*/ 	.short	0x0010
        /*0024*/ 	.byte	0x00, 0xf5, 0x21, 0x00


	//----- nvinfo : EIATTR_KPARAM_INFO
	.align		4
.L_17:
        /*0028*/ 	.byte	0x04, 0x17
        /*002a*/ 	.short	(.L_19 - .L_18)
.L_18:
        /*002c*/ 	.word	0x00000000
        /*0030*/ 	.short	0x0001
        /*0032*/ 	.short	0x0008
        /*0034*/ 	.byte	0x00, 0xf5, 0x21, 0x00


	//----- nvinfo : EIATTR_KPARAM_INFO
	.align		4
.L_19:
        /*0038*/ 	.byte	0x04, 0x17
        /*003a*/ 	.short	(.L_21 - .L_20)
.L_20:
        /*003c*/ 	.word	0x00000000
        /*0040*/ 	.short	0x0000
        /*0042*/ 	.short	0x0000
        /*0044*/ 	.byte	0x00, 0xf5, 0x21, 0x00


	//----- nvinfo : EIATTR_SPARSE_MMA_MASK
	.align		4
.L_21:
        /*0048*/ 	.byte	0x03, 0x50
        /*004a*/ 	.short	0x0000


	//----- nvinfo : EIATTR_MAXREG_COUNT
	.align		4
        /*004c*/ 	.byte	0x03, 0x1b
        /*004e*/ 	.short	0x00ff


	//----- nvinfo : EIATTR_MERCURY_ISA_VERSION
	.align		4
        /*0050*/ 	.byte	0x03, 0x5f
        /*0052*/ 	.short	0x0101


	//----- nvinfo : EIATTR_VRC_CTA_INIT_COUNT
	.align		4
        /*0054*/ 	.byte	0x02, 0x4a
	.zero		1
	.zero		1


	//----- nvinfo : EIATTR_EXIT_INSTR_OFFSETS
	.align		4
        /*0058*/ 	.byte	0x04, 0x1c
        /*005a*/ 	.short	(.L_23 - .L_22)


	//   ....[0]....
.L_22:
        /*005c*/ 	.word	0x00000090


	//   ....[1]....
        /*0060*/ 	.word	0x00000190


	//----- nvinfo : EIATTR_CBANK_PARAM_SIZE
	.align		4
.L_23:
        /*0064*/ 	.byte	0x03, 0x19
        /*0066*/ 	.short	0x0020


	//----- nvinfo : EIATTR_PARAM_CBANK
	.align		4
        /*0068*/ 	.byte	0x04, 0x0a
        /*006a*/ 	.short	(.L_25 - .L_24)
	.align		4
.L_24:
        /*006c*/ 	.word	index@(.nv.constant0._Z9product_0PdS_S_l)
        /*0070*/ 	.short	0x0380
        /*0072*/ 	.short	0x0020


	//----- nvinfo : EIATTR_SW_WAR
	.align		4
.L_25:
        /*0074*/ 	.byte	0x04, 0x36
        /*0076*/ 	.short	(.L_27 - .L_26)
.L_26:
        /*0078*/ 	.word	0x00000008
.L_27:


//--------------------- .nv.info._Z7productPdS_S_l --------------------------
	.section	.nv.info._Z7productPdS_S_l,"",@"SHT_CUDA_INFO"
	.sectionflags	@""
	.align	4


	//----- nvinfo : EIATTR_CUDA_API_VERSION
	.align		4
        /*0000*/ 	.byte	0x04, 0x37
        /*0002*/ 	.short	(.L_29 - .L_28)
.L_28:
        /*0004*/ 	.word	0x00000082


	//----- nvinfo : EIATTR_KPARAM_INFO
	.align		4
.L_29:
        /*0008*/ 	.byte	0x04, 0x17
        /*000a*/ 	.short	(.L_31 - .L_30)
.L_30:
        /*000c*/ 	.word	0x00000000
        /*0010*/ 	.short	0x0003
        /*0012*/ 	.short	0x0018
        /*0014*/ 	.byte	0x00, 0xf0, 0x21, 0x00


	//----- nvinfo : EIATTR_KPARAM_INFO
	.align		4
.L_31:
        /*0018*/ 	.byte	0x04, 0x17
        /*001a*/ 	.short	(.L_33 - .L_32)
.L_32:
        /*001c*/ 	.word	0x00000000
        /*0020*/ 	.short	0x0002
        /*0022*/ 	.short	0x0010
        /*0024*/ 	.byte	0x00, 0xf5, 0x21, 0x00


	//----- nvinfo : EIATTR_KPARAM_INFO
	.align		4
.L_33:
        /*0028*/ 	.byte	0x04, 0x17
        /*002a*/ 	.short	(.L_35 - .L_34)
.L_34:
        /*002c*/ 	.word	0x00000000
        /*0030*/ 	.short	0x0001
        /*0032*/ 	.short	0x0008
        /*0034*/ 	.byte	0x00, 0xf5, 0x21, 0x00


	//----- nvinfo : EIATTR_KPARAM_INFO
	.align		4
.L_35:
        /*0038*/ 	.byte	0x04, 0x17
        /*003a*/ 	.short	(.L_37 - .L_36)
.L_36:
        /*003c*/ 	.word	0x00000000
        /*0040*/ 	.short	0x0000
        /*0042*/ 	.short	0x0000
        /*0044*/ 	.byte	0x00, 0xf5, 0x21, 0x00


	//----- nvinfo : EIATTR_SPARSE_MMA_MASK
	.align		4
.L_37:
        /*0048*/ 	.byte	0x03, 0x50
        /*004a*/ 	.short	0x0000


	//----- nvinfo : EIATTR_MAXREG_COUNT
	.align		4
        /*004c*/ 	.byte	0x03, 0x1b
        /*004e*/ 	.short	0x00ff


	//----- nvinfo : EIATTR_MERCURY_ISA_VERSION
	.align		4
        /*0050*/ 	.byte	0x03, 0x5f
        /*0052*/ 	.short	0x0101


	//----- nvinfo : EIATTR_VRC_CTA_INIT_COUNT
	.align		4
        /*0054*/ 	.byte	0x02, 0x4a
	.zero		1
	.zero		1


	//----- nvinfo : EIATTR_EXIT_INSTR_OFFSETS
	.align		4
        /*0058*/ 	.byte	0x04, 0x1c
        /*005a*/ 	.short	(.L_39 - .L_38)


	//   ....[0]....
.L_38:
        /*005c*/ 	.word	0x00000da0


	//----- nvinfo : EIATTR_CRS_STACK_SIZE
	.align		4
.L_39:
        /*0060*/ 	.byte	0x04, 0x1e
        /*0062*/ 	.short	(.L_41 - .L_40)
.L_40:
        /*0064*/ 	.word	0x00000000


	//----- nvinfo : EIATTR_CBANK_PARAM_SIZE
	.align		4
.L_41:
        /*0068*/ 	.byte	0x03, 0x19
        /*006a*/ 	.short	0x0020


	//----- nvinfo : EIATTR_PARAM_CBANK
	.align		4
        /*006c*/ 	.byte	0x04, 0x0a
        /*006e*/ 	.short	(.L_43 - .L_42)
	.align		4
.L_42:
        /*0070*/ 	.word	index@(.nv.constant0._Z7productPdS_S_l)
        /*0074*/ 	.short	0x0380
        /*0076*/ 	.short	0x0020


	//----- nvinfo : EIATTR_SW_WAR
	.align		4
.L_43:
        /*0078*/ 	.byte	0x04, 0x36
        /*007a*/ 	.short	(.L_45 - .L_44)
.L_44:
        /*007c*/ 	.word	0x00000008
.L_45:


//--------------------- .nv.callgraph             --------------------------
	.section	.nv.callgraph,"",@"SHT_CUDA_CALLGRAPH"
	.align	4
	.sectionentsize	8
	.align		4
        /*0000*/ 	.word	0x00000000
	.align		4
        /*0004*/ 	.word	0xffffffff
	.align		4
        /*0008*/ 	.word	0x00000000
	.align		4
        /*000c*/ 	.word	0xfffffffe
	.align		4
        /*0010*/ 	.word	0x00000000
	.align		4
        /*0014*/ 	.word	0xfffffffd
	.align		4
        /*0018*/ 	.word	0x00000000
	.align		4
        /*001c*/ 	.word	0xfffffffc


//--------------------- .text._Z9product_0PdS_S_l --------------------------
	.section	.text._Z9product_0PdS_S_l,"ax",@progbits
	.align	128
        .global         _Z9product_0PdS_S_l
        .type           _Z9product_0PdS_S_l,@function
        .size           _Z9product_0PdS_S_l,(.L_x_8 - _Z9product_0PdS_S_l)
        .other          _Z9product_0PdS_S_l,@"STO_CUDA_ENTRY STV_DEFAULT"
_Z9product_0PdS_S_l:
.text._Z9product_0PdS_S_l:
[----:B------:R-:W-:Y:S01]  /*0000*/  LDC R1, c[0x0][0x37c] ;  /* 0x0000df00ff017b82 */ /* 0x000fe20000000800 */
[----:B------:R-:W0:Y:S07]  /*0010*/  S2R R3, SR_TID.X ;  /* 0x0000000000037919 */ /* 0x000e2e0000002100 */
[----:B------:R-:W0:Y:S01]  /*0020*/  S2UR UR4, SR_CTAID.X ;  /* 0x00000000000479c3 */ /* 0x000e220000002500 */
[----:B------:R-:W1:Y:S07]  /*0030*/  LDCU.64 UR6, c[0x0][0x398] ;  /* 0x00007300ff0677ac */ /* 0x000e6e0008000a00 */
[----:B------:R-:W0:Y:S02]  /*0040*/  LDC R0, c[0x0][0x360] ;  /* 0x0000d800ff007b82 */ /* 0x000e240000000800 */
[----:B0-----:R-:W-:-:S05]  /*0050*/  IMAD R0, R0, UR4, R3 ;  /* 0x0000000400007c24 */ /* 0x001fca000f8e0203 */
[----:B-1----:R-:W-:Y:S02]  /*0060*/  ISETP.GE.U32.AND P0, PT, R0, UR6, PT ;  /* 0x0000000600007c0c */ /* 0x002fe4000bf06070 */
[----:B------:R-:W-:-:S04]  /*0070*/  SHF.R.S32.HI R3, RZ, 0x1f, R0 ;  /* 0x0000001fff037819 */ /* 0x000fc80000011400 */
[----:B------:R-:W-:-:S13]  /*0080*/  ISETP.GE.AND.EX P0, PT, R3, UR7, PT, P0 ;  /* 0x0000000703007c0c */ /* 0x000fda000bf06300 */
[----:B------:R-:W-:Y:S05]  /*0090*/  @P0 EXIT ;  /* 0x000000000000094d */ /* 0x000fea0003800000 */
[----:B------:R-:W0:Y:S01]  /*00a0*/  LDCU.128 UR8, c[0x0][0x380] ;  /* 0x00007000ff0877ac */ /* 0x000e220008000c00 */
[C---:B------:R-:W-:Y:S01]  /*00b0*/  IMAD.SHL.U32 R8, R0.reuse, 0x8, RZ ;  /* 0x0000000800087824 */ /* 0x040fe200078e00ff */
[----:B------:R-:W-:Y:S01]  /*00c0*/  SHF.L.U64.HI R0, R0, 0x3, R3 ;  /* 0x0000000300007819 */ /* 0x000fe20000010203 */
[----:B------:R-:W1:Y:S01]  /*00d0*/  LDCU.64 UR4, c[0x0][0x358] ;  /* 0x00006b00ff0477ac */ /* 0x000e620008000a00 */
[----:B------:R-:W2:Y:S02]  /*00e0*/  LDCU.64 UR6, c[0x0][0x390] ;  /* 0x00007200ff0677ac */ /* 0x000ea40008000a00 */
[C---:B0-----:R-:W-:Y:S02]  /*00f0*/  IADD3 R4, P1, PT, R8.reuse, UR10, RZ ;  /* 0x0000000a08047c10 */ /* 0x041fe4000ff3e0ff */
[----:B------:R-:W-:Y:S02]  /*0100*/  IADD3 R6, P0, PT, R8, UR8, RZ ;  /* 0x0000000808067c10 */ /* 0x000fe4000ff1e0ff */
[----:B------:R-:W-:-:S02]  /*0110*/  IADD3.X R5, PT, PT, R0, UR11, RZ, P1, !PT ;  /* 0x0000000b00057c10 */ /* 0x000fc40008ffe4ff */
[----:B------:R-:W-:-:S04]  /*0120*/  IADD3.X R7, PT, PT, R0, UR9, RZ, P0, !PT ;  /* 0x0000000900077c10 */ /* 0x000fc800087fe4ff */
[----:B-1----:R-:W3:Y:S04]  /*0130*/  LDG.E.64 R4, desc[UR4][R4.64] ;  /* 0x0000000404047981 */ /* 0x002ee8000c1e1b00 */
[----:B------:R-:W3:Y:S01]  /*0140*/  LDG.E.64 R2, desc[UR4][R6.64] ;  /* 0x0000000406027981 */ /* 0x000ee2000c1e1b00 */
[----:B--2---:R-:W-:-:S04]  /*0150*/  IADD3 R8, P0, PT, R8, UR6, RZ ;  /* 0x0000000608087c10 */ /* 0x004fc8000ff1e0ff */
[----:B------:R-:W-:Y:S01]  /*0160*/  IADD3.X R9, PT, PT, R0, UR7, RZ, P0, !PT ;  /* 0x0000000700097c10 */ /* 0x000fe200087fe4ff */
[----:B---3--:R-:W-:-:S07]  /*0170*/  DMUL R2, R2, R4 ;  /* 0x0000000402027228 */ /* 0x008fce0000000000 */
[----:B------:R-:W-:Y:S01]  /*0180*/  STG.E.64 desc[UR4][R8.64], R2 ;  /* 0x0000000208007986 */ /* 0x000fe2000c101b04 */
[----:B------:R-:W-:Y:S05]  /*0190*/  EXIT ;  /* 0x000000000000794d */ /* 0x000fea0003800000 */
.L_x_0:
[----:B------:R-:W-:-:S00]  /*01a0*/  BRA `(.L_x_0) ;  /* 0xfffffffc00fc7947 */ /* 0x000fc0000383ffff */
[----:B------:R-:W-:-:S00]  /*01b0*/  NOP ;  /* 0x0000000000007918 */ /* 0x000fc00000000000 */
        /* <DEDUP_REMOVED lines=12> */
.L_x_8:


//--------------------- .text._Z7productPdS_S_l   --------------------------
	.section	.text._Z7productPdS_S_l,"ax",@progbits
	.align	128
        .global         _Z7productPdS_S_l
        .type           _Z7productPdS_S_l,@function
        .size           _Z7productPdS_S_l,(.L_x_9 - _Z7productPdS_S_l)
        .other          _Z7productPdS_S_l,@"STO_CUDA_ENTRY STV_DEFAULT"
_Z7productPdS_S_l:
.text._Z7productPdS_S_l:
[----:B------:R-:W-:Y:S01]  /*0000*/  LDC R1, c[0x0][0x37c] ;  /* 0x0000df00ff017b82 */ /* 0x000fe20000000800 */
[----:B------:R-:W0:Y:S07]  /*0010*/  S2R R3, SR_TID.Y ;  /* 0x0000000000037919 */ /* 0x000e2e0000002200 */
[----:B------:R-:W0:Y:S01]  /*0020*/  LDC R0, c[0x0][0x364] ;  /* 0x0000d900ff007b82 */ /* 0x000e220000000800 */
[----:B------:R-:W1:Y:S01]  /*0030*/  LDCU.64 UR6, c[0x0][0x358] ;  /* 0x00006b00ff0677ac */ /* 0x000e620008000a00 */
[----:B------:R-:W-:Y:S01]  /*0040*/  BSSY.RECONVERGENT B0, `(.L_x_1) ;  /* 0x00000cd000007945 */ /* 0x000fe20003800200 */
[----:B------:R-:W2:Y:S01]  /*0050*/  S2R R11, SR_TID.X ;  /* 0x00000000000b7919 */ /* 0x000ea20000002100 */
[----:B------:R-:W-:-:S04]  /*0060*/  CS2R R20, SRZ ;  /* 0x0000000000147805 */ /* 0x000fc8000001ff00 */
[----:B------:R-:W0:Y:S08]  /*0070*/  S2UR UR4, SR_CTAID.Y ;  /* 0x00000000000479c3 */ /* 0x000e300000002600 */
[----:B------:R-:W2:Y:S08]  /*0080*/  S2UR UR5, SR_CTAID.X ;  /* 0x00000000000579c3 */ /* 0x000eb00000002500 */
[----:B------:R-:W2:Y:S08]  /*0090*/  LDC R10, c[0x0][0x360] ;  /* 0x0000d800ff0a7b82 */ /* 0x000eb00000000800 */
[----:B------:R-:W3:Y:S01]  /*00a0*/  LDC.64 R12, c[0x0][0x398] ;  /* 0x0000e600ff0c7b82 */ /* 0x000ee20000000a00 */
[----:B0-----:R-:W-:-:S02]  /*00b0*/  IMAD R0, R0, UR4, R3 ;  /* 0x0000000400007c24 */ /* 0x001fc4000f8e0203 */
[----:B--2---:R-:W-:-:S05]  /*00c0*/  IMAD R10, R10, UR5, R11 ;  /* 0x000000050a0a7c24 */ /* 0x004fca000f8e020b */
[----:B------:R-:W-:Y:S02]  /*00d0*/  ISETP.GT.U32.AND P0, PT, R0, R10, PT ;  /* 0x0000000a0000720c */ /* 0x000fe40003f04070 */
[----:B------:R-:W-:-:S04]  /*00e0*/  SHF.R.S32.HI R11, RZ, 0x1f, R10 ;  /* 0x0000001fff0b7819 */ /* 0x000fc8000001140a */
[----:B------:R-:W-:-:S04]  /*00f0*/  ISETP.GT.AND.EX P0, PT, RZ, R11, PT, P0 ;  /* 0x0000000bff00720c */ /* 0x000fc80003f04300 */
[----:B------:R-:W-:Y:S02]  /*0100*/  SEL R3, R0, R10, P0 ;  /* 0x0000000a00037207 */ /* 0x000fe40000000000 */
[----:B------:R-:W-:Y:S02]  /*0110*/  SEL R2, R11, RZ, !P0 ;  /* 0x000000ff0b027207 */ /* 0x000fe40004000000 */
[----:B---3--:R-:W-:-:S04]  /*0120*/  ISETP.GE.U32.AND P0, PT, R3, R12, PT ;  /* 0x0000000c0300720c */ /* 0x008fc80003f06070 */
[----:B------:R-:W-:-:S13]  /*0130*/  ISETP.GE.AND.EX P0, PT, R2, R13, PT, P0 ;  /* 0x0000000d0200720c */ /* 0x000fda0003f06300 */
[----:B-1----:R-:W-:Y:S05]  /*0140*/  @P0 BRA `(.L_x_2) ;  /* 0x0000000800f00947 */ /* 0x002fea0003800000 */
[----:B------:R-:W-:Y:S01]  /*0150*/  IADD3 R2, P0, PT, R12, -0x1, RZ ;  /* 0xffffffff0c027810 */ /* 0x000fe20007f1e0ff */
[----:B------:R-:W-:Y:S01]  /*0160*/  IMAD.WIDE.U32 R8, R0, R12, RZ ;  /* 0x0000000c00087225 */ /* 0x000fe200078e00ff */
[----:B------:R-:W-:Y:S01]  /*0170*/  LOP3.LUT R3, R12, 0x7, RZ, 0xc0, !PT ;  /* 0x000000070c037812 */ /* 0x000fe200078ec0ff */
[----:B------:R-:W-:Y:S01]  /*0180*/  UMOV UR4, URZ ;  /* 0x000000ff00047c82 */ /* 0x000fe20008000000 */
[----:B------:R-:W-:Y:S01]  /*0190*/  ISETP.GE.U32.AND P1, PT, R2, 0x7, PT ;  /* 0x000000070200780c */ /* 0x000fe20003f26070 */
[----:B------:R-:W-:Y:S01]  /*01a0*/  IMAD.MOV.U32 R4, RZ, RZ, RZ ;  /* 0x000000ffff047224 */ /* 0x000fe200078e00ff */
[----:B------:R-:W-:Y:S02]  /*01b0*/  IADD3.X R2, PT, PT, R13, -0x1, RZ, P0, !PT ;  /* 0xffffffff0d027810 */ /* 0x000fe400007fe4ff */
[----:B------:R-:W-:Y:S02]  /*01c0*/  CS2R R20, SRZ ;  /* 0x0000000000147805 */ /* 0x000fe4000001ff00 */
[----:B------:R-:W-:Y:S01]  /*01d0*/  ISETP.NE.U32.AND P0, PT, R3, RZ, PT ;  /* 0x000000ff0300720c */ /* 0x000fe20003f05070 */
[----:B------:R-:W-:Y:S01]  /*01e0*/  IMAD R5, R0, R13, R9 ;  /* 0x0000000d00057224 */ /* 0x000fe200078e0209 */
[----:B------:R-:W-:-:S02]  /*01f0*/  ISETP.GE.U32.AND.EX P1, PT, R2, RZ, PT, P1 ;  /* 0x000000ff0200720c */ /* 0x000fc40003f26110 */
[----:B------:R-:W-:-:S11]  /*0200*/  ISETP.NE.AND.EX P0, PT, RZ, RZ, PT, P0 ;  /* 0x000000ffff00720c */ /* 0x000fd60003f05300 */
[----:B------:R-:W-:Y:S05]  /*0210*/  @!P1 BRA `(.L_x_3) ;  /* 0x0000000000f89947 */ /* 0x000fea0003800000 */
[----:B------:R-:W0:Y:S01]  /*0220*/  LDCU.128 UR8, c[0x0][0x380] ;  /* 0x00007000ff0877ac */ /* 0x000e220008000c00 */
[C---:B------:R-:W-:Y:S01]  /*0230*/  LOP3.LUT R4, R12.reuse, 0xfffffff8, RZ, 0xc0, !PT ;  /* 0xfffffff80c047812 */ /* 0x040fe200078ec0ff */
[C---:B------:R-:W-:Y:S01]  /*0240*/  IMAD.SHL.U32 R25, R12.reuse, 0x8, RZ ;  /* 0x000000080c197824 */ /* 0x040fe200078e00ff */
[C-C-:B------:R-:W-:Y:S01]  /*0250*/  SHF.L.U64.HI R24, R12.reuse, 0x3, R13.reuse ;  /* 0x000000030c187819 */ /* 0x140fe2000001020d */
[----:B------:R-:W1:Y:S01]  /*0260*/  LDCU UR4, c[0x0][0x39c] ;  /* 0x00007380ff0477ac */ /* 0x000e620008000800 */
[----:B------:R-:W-:Y:S02]  /*0270*/  SHF.L.U64.HI R28, R12, 0x6, R13 ;  /* 0x000000060c1c7819 */ /* 0x000fe4000001020d */
[----:B------:R-:W-:Y:S01]  /*0280*/  CS2R R20, SRZ ;  /* 0x0000000000147805 */ /* 0x000fe2000001ff00 */
[----:B------:R-:W-:Y:S01]  /*0290*/  IMAD.MOV.U32 R29, RZ, RZ, R4 ;  /* 0x000000ffff1d7224 */ /* 0x000fe200078e0004 */
[----:B0-----:R-:W-:Y:S02]  /*02a0*/  LEA R6, P1, R10, UR10, 0x3 ;  /* 0x0000000a0a067c11 */ /* 0x001fe4000f8218ff */
[----:B------:R-:W-:-:S02]  /*02b0*/  LEA R14, P2, R8, UR8, 0x3 ;  /* 0x00000008080e7c11 */ /* 0x000fc4000f8418ff */
[----:B------:R-:W-:Y:S01]  /*02c0*/  LEA.HI.X R7, R10, UR11, R11, 0x3, P1 ;  /* 0x0000000b0a077c11 */ /* 0x000fe200088f1c0b */
[----:B-1----:R-:W-:Y:S01]  /*02d0*/  IMAD.U32 R2, RZ, RZ, UR4 ;  /* 0x00000004ff027e24 */ /* 0x002fe2000f8e00ff */
[----:B------:R-:W-:Y:S02]  /*02e0*/  LEA.HI.X R15, R8, UR9, R5, 0x3, P2 ;  /* 0x00000009080f7c11 */ /* 0x000fe400090f1c05 */
[----:B------:R-:W-:-:S05]  /*02f0*/  IADD3 R14, P1, PT, R14, 0x20, RZ ;  /* 0x000000200e0e7810 */ /* 0x000fca0007f3e0ff */
[----:B------:R-:W-:-:S08]  /*0300*/  IMAD.X R15, RZ, RZ, R15, P1 ;  /* 0x000000ffff0f7224 */ /* 0x000fd000008e060f */
.L_x_4:
[----:B------:R-:W2:Y:S04]  /*0310*/  LDG.E.64 R22, desc[UR6][R6.64] ;  /* 0x0000000606167981 */ /* 0x000ea8000c1e1b00 */
[----:B------:R-:W2:Y:S02]  /*0320*/  LDG.E.64 R16, desc[UR6][R14.64+-0x20] ;  /* 0xffffe0060e107981 */ /* 0x000ea4000c1e1b00 */
[----:B--2---:R-:W-:Y:S01]  /*0330*/  DFMA R22, R16, R22, R20 ;  /* 0x000000161016722b */ /* 0x004fe20000000014 */
[----:B------:R-:W-:Y:S01]  /*0340*/  IADD3 R20, P1, PT, R6, R25, RZ ;  /* 0x0000001906147210 */ /* 0x000fe20007f3e0ff */
[----:B------:R-:W2:Y:S04]  /*0350*/  LDG.E.64 R16, desc[UR6][R14.64+-0x18] ;  /* 0xffffe8060e107981 */ /* 0x000ea8000c1e1b00 */
[----:B------:R-:W-:-:S05]  /*0360*/  IMAD.X R21, R7, 0x1, R24, P1 ;  /* 0x0000000107157824 */ /* 0x000fca00008e0618 */
[----:B------:R-:W2:Y:S01]  /*0370*/  LDG.E.64 R18, desc[UR6][R20.64] ;  /* 0x0000000614127981 */ /* 0x000ea2000c1e1b00 */
[----:B------:R-:W-:-:S05]  /*0380*/  IADD3 R26, P1, PT, R20, R25, RZ ;  /* 0x00000019141a7210 */ /* 0x000fca0007f3e0ff */
[----:B------:R-:W-:Y:S02]  /*0390*/  IMAD.X R27, R21, 0x1, R24, P1 ;  /* 0x00000001151b7824 */ /* 0x000fe400008e0618 */
[----:B------:R-:W3:Y:S01]  /*03a0*/  LDG.E.64 R20, desc[UR6][R14.64+-0x8] ;  /* 0xfffff8060e147981 */ /* 0x000ee2000c1e1b00 */
[----:B--2---:R-:W-:-:S03]  /*03b0*/  DFMA R18, R16, R18, R22 ;  /* 0x000000121012722b */ /* 0x004fc60000000016 */
[----:B------:R-:W2:Y:S04]  /*03c0*/  LDG.E.64 R22, desc[UR6][R26.64] ;  /* 0x000000061a167981 */ /* 0x000ea8000c1e1b00 */
[----:B------:R-:W2:Y:S02]  /*03d0*/  LDG.E.64 R16, desc[UR6][R14.64+-0x10] ;  /* 0xfffff0060e107981 */ /* 0x000ea4000c1e1b00 */
[----:B--2---:R-:W-:Y:S01]  /*03e0*/  DFMA R22, R16, R22, R18 ;  /* 0x000000161016722b */ /* 0x004fe20000000012 */
[----:B------:R-:W-:-:S05]  /*03f0*/  IADD3 R16, P1, PT, R26, R25, RZ ;  /* 0x000000191a107210 */ /* 0x000fca0007f3e0ff */
[----:B------:R-:W-:-:S05]  /*0400*/  IMAD.X R17, R27, 0x1, R24, P1 ;  /* 0x000000011b117824 */ /* 0x000fca00008e0618 */
[----:B------:R-:W3:Y:S02]  /*0410*/  LDG.E.64 R18, desc[UR6][R16.64] ;  /* 0x0000000610127981 */ /* 0x000ee4000c1e1b00 */
[----:B---3--:R-:W-:Y:S01]  /*0420*/  DFMA R18, R20, R18, R22 ;  /* 0x000000121412722b */ /* 0x008fe20000000016 */
[----:B------:R-:W-:-:S05]  /*0430*/  IADD3 R22, P1, PT, R16, R25, RZ ;  /* 0x0000001910167210 */ /* 0x000fca0007f3e0ff */
[----:B------:R-:W-:Y:S02]  /*0440*/  IMAD.X R23, R17, 0x1, R24, P1 ;  /* 0x0000000111177824 */ /* 0x000fe400008e0618 */
[----:B------:R-:W2:Y:S04]  /*0450*/  LDG.E.64 R16, desc[UR6][R14.64] ;  /* 0x000000060e107981 */ /* 0x000ea8000c1e1b00 */
        /* <DEDUP_REMOVED lines=12> */
[----:B------:R-:W-:Y:S01]  /*0520*/  IADD3 R20, P1, PT, R18, R25, RZ ;  /* 0x0000001912147210 */ /* 0x000fe20007f3e0ff */
[----:B------:R0:W2:Y:S04]  /*0530*/  LDG.E.64 R22, desc[UR6][R14.64+0x18] ;  /* 0x000018060e167981 */ /* 0x0000a8000c1e1b00 */
[----:B------:R-:W-:-:S06]  /*0540*/  IMAD.X R21, R19, 0x1, R24, P1 ;  /* 0x0000000113157824 */ /* 0x000fcc00008e0618 */
[----:B------:R-:W2:Y:S01]  /*0550*/  LDG.E.64 R20, desc[UR6][R20.64] ;  /* 0x0000000614147981 */ /* 0x000ea2000c1e1b00 */
[----:B------:R-:W-:-:S04]  /*0560*/  IADD3 R29, P1, PT, R29, -0x8, RZ ;  /* 0xfffffff81d1d7810 */ /* 0x000fc80007f3e0ff */
[----:B------:R-:W-:Y:S02]  /*0570*/  IADD3.X R2, PT, PT, R2, -0x1, RZ, P1, !PT ;  /* 0xffffffff02027810 */ /* 0x000fe40000ffe4ff */
[----:B------:R-:W-:-:S04]  /*0580*/  ISETP.NE.U32.AND P1, PT, R29, RZ, PT ;  /* 0x000000ff1d00720c */ /* 0x000fc80003f25070 */
[----:B------:R-:W-:Y:S02]  /*0590*/  ISETP.NE.AND.EX P1, PT, R2, RZ, PT, P1 ;  /* 0x000000ff0200720c */ /* 0x000fe40003f25310 */
[----:B------:R-:W-:Y:S02]  /*05a0*/  LEA R6, P2, R12, R6, 0x6 ;  /* 0x000000060c067211 */ /* 0x000fe400078430ff */
[----:B0-----:R-:W-:-:S03]  /*05b0*/  IADD3 R14, P3, PT, R14, 0x40, RZ ;  /* 0x000000400e0e7810 */ /* 0x001fc60007f7e0ff */
[----:B------:R-:W-:Y:S02]  /*05c0*/  IMAD.X R7, R7, 0x1, R28, P2 ;  /* 0x0000000107077824 */ /* 0x000fe400010e061c */
[----:B------:R-:W-:Y:S01]  /*05d0*/  IMAD.X R15, RZ, RZ, R15, P3 ;  /* 0x000000ffff0f7224 */ /* 0x000fe200018e060f */
[----:B--2---:R-:W-:-:S03]  /*05e0*/  DFMA R20, R22, R20, R16 ;  /* 0x000000141614722b */ /* 0x004fc60000000010 */
[----:B------:R-:W-:Y:S08]  /*05f0*/  @P1 BRA `(.L_x_4) ;  /* 0xfffffffc00441947 */ /* 0x000ff0000383ffff */
.L_x_3:
[----:B------:R-:W-:Y:S05]  /*0600*/  @!P0 BRA `(.L_x_2) ;  /* 0x0000000400c08947 */ /* 0x000fea0003800000 */
[----:B------:R-:W-:Y:S02]  /*0610*/  ISETP.GE.U32.AND P1, PT, R3, 0x4, PT ;  /* 0x000000040300780c */ /* 0x000fe40003f26070 */
[----:B------:R-:W-:Y:S02]  /*0620*/  LOP3.LUT R2, R12, 0x3, RZ, 0xc0, !PT ;  /* 0x000000030c027812 */ /* 0x000fe400078ec0ff */
[----:B------:R-:W-:Y:S02]  /*0630*/  ISETP.GE.U32.AND.EX P1, PT, RZ, RZ, PT, P1 ;  /* 0x000000ffff00720c */ /* 0x000fe40003f26110 */
[----:B------:R-:W-:-:S04]  /*0640*/  ISETP.NE.U32.AND P0, PT, R2, RZ, PT ;  /* 0x000000ff0200720c */ /* 0x000fc80003f05070 */
[----:B------:R-:W-:-:S07]  /*0650*/  ISETP.NE.AND.EX P0, PT, RZ, RZ, PT, P0 ;  /* 0x000000ffff00720c */ /* 0x000fce0003f05300 */
[----:B------:R-:W-:Y:S06]  /*0660*/  @!P1 BRA `(.L_x_5) ;  /* 0x0000000000d09947 */ /* 0x000fec0003800000 */
[----:B------:R-:W0:Y:S01]  /*0670*/  LDCU.128 UR8, c[0x0][0x380] ;  /* 0x00007000ff0877ac */ /* 0x000e220008000c00 */
[----:B------:R-:W-:Y:S01]  /*0680*/  IMAD R3, R12, UR4, RZ ;  /* 0x000000040c037c24 */ /* 0x000fe2000f8e02ff */
[C---:B------:R-:W-:Y:S01]  /*0690*/  IADD3 R14, P1, PT, R4.reuse, R8, RZ ;  /* 0x00000008040e7210 */ /* 0x040fe20007f3e0ff */
[----:B------:R-:W-:-:S03]  /*06a0*/  IMAD.WIDE.U32 R6, R4, R12, R10 ;  /* 0x0000000c04067225 */ /* 0x000fc600078e000a */
[----:B------:R-:W-:Y:S01]  /*06b0*/  IADD3.X R15, PT, PT, R5, UR4, RZ, P1, !PT ;  /* 0x00000004050f7c10 */ /* 0x000fe20008ffe4ff */
[----:B------:R-:W-:-:S04]  /*06c0*/  IMAD R3, R4, R13, R3 ;  /* 0x0000000d04037224 */ /* 0x000fc800078e0203 */
[----:B------:R-:W-:Y:S01]  /*06d0*/  IMAD.IADD R3, R7, 0x1, R3 ;  /* 0x0000000107037824 */ /* 0x000fe200078e0203 */
[----:B0-----:R-:W-:Y:S02]  /*06e0*/  LEA R16, P1, R14, UR8, 0x3 ;  /* 0x000000080e107c11 */ /* 0x001fe4000f8218ff */
[----:B------:R-:W-:Y:S02]  /*06f0*/  LEA R18, P2, R6, UR10, 0x3 ;  /* 0x0000000a06127c11 */ /* 0x000fe4000f8418ff */
[----:B------:R-:W-:Y:S02]  /*0700*/  LEA.HI.X R17, R14, UR9, R15, 0x3, P1 ;  /* 0x000000090e117c11 */ /* 0x000fe400088f1c0f */
[----:B------:R-:W-:-:S04]  /*0710*/  LEA.HI.X R19, R6, UR11, R3, 0x3, P2 ;  /* 0x0000000b06137c11 */ /* 0x000fc800090f1c03 */
[----:B------:R-:W2:Y:S04]  /*0720*/  LDG.E.64 R16, desc[UR6][R16.64] ;  /* 0x0000000610107981 */ /* 0x000ea8000c1e1b00 */
[----:B------:R-:W2:Y:S01]  /*0730*/  LDG.E.64 R18, desc[UR6][R18.64] ;  /* 0x0000000612127981 */ /* 0x000ea2000c1e1b00 */
[C---:B------:R-:W-:Y:S02]  /*0740*/  VIADD R25, R4.reuse, 0x1 ;  /* 0x0000000104197836 */ /* 0x040fe40000000000 */
[----:B------:R-:W-:Y:S02]  /*0750*/  VIADD R3, R4, 0x2 ;  /* 0x0000000204037836 */ /* 0x000fe40000000000 */
[----:B------:R-:W-:-:S04]  /*0760*/  IMAD.WIDE.U32 R6, R25, R12, R10 ;  /* 0x0000000c19067225 */ /* 0x000fc800078e000a */
[----:B------:R-:W-:Y:S01]  /*0770*/  IMAD R7, R25, R13, R7 ;  /* 0x0000000d19077224 */ /* 0x000fe200078e0207 */
[----:B------:R-:W-:Y:S01]  /*0780*/  LEA R14, P1, R6, UR10, 0x3 ;  /* 0x0000000a060e7c11 */ /* 0x000fe2000f8218ff */
[----:B------:R-:W-:-:S03]  /*0790*/  IMAD.WIDE.U32 R22, R3, R12, R10 ;  /* 0x0000000c03167225 */ /* 0x000fc600078e000a */
[----:B------:R-:W-:Y:S01]  /*07a0*/  LEA.HI.X R15, R6, UR11, R7, 0x3, P1 ;  /* 0x0000000b060f7c11 */ /* 0x000fe200088f1c07 */
[C---:B------:R-:W-:Y:S01]  /*07b0*/  IMAD R7, R3.reuse, R13, R23 ;  /* 0x0000000d03077224 */ /* 0x040fe200078e0217 */
[C---:B------:R-:W-:Y:S02]  /*07c0*/  LEA R6, P1, R22.reuse, UR10, 0x3 ;  /* 0x0000000a16067c11 */ /* 0x040fe4000f8218ff */
[-C--:B------:R-:W-:Y:S02]  /*07d0*/  IADD3 R3, P2, PT, R3, R8.reuse, RZ ;  /* 0x0000000803037210 */ /* 0x080fe40007f5e0ff */
[----:B------:R-:W-:Y:S01]  /*07e0*/  LEA.HI.X R7, R22, UR11, R7, 0x3, P1 ;  /* 0x0000000b16077c11 */ /* 0x000fe200088f1c07 */
[----:B------:R-:W3:Y:S01]  /*07f0*/  LDG.E.64 R14, desc[UR6][R14.64] ;  /* 0x000000060e0e7981 */ /* 0x000ee2000c1e1b00 */
[----:B------:R-:W-:-:S04]  /*0800*/  IADD3 R22, P1, PT, R25, R8, RZ ;  /* 0x0000000819167210 */ /* 0x000fc80007f3e0ff */
[----:B------:R-:W4:Y:S01]  /*0810*/  LDG.E.64 R6, desc[UR6][R6.64] ;  /* 0x0000000606067981 */ /* 0x000f22000c1e1b00 */
[----:B--2---:R-:W-:Y:S01]  /*0820*/  DFMA R20, R16, R18, R20 ;  /* 0x000000121014722b */ /* 0x004fe20000000014 */
[--C-:B------:R-:W-:Y:S01]  /*0830*/  IMAD.X R19, RZ, RZ, R5.reuse, P1 ;  /* 0x000000ffff137224 */ /* 0x100fe200008e0605 */
[----:B------:R-:W-:Y:S01]  /*0840*/  LEA R24, P1, R22, UR8, 0x3 ;  /* 0x0000000816187c11 */ /* 0x000fe2000f8218ff */
[----:B------:R-:W-:Y:S02]  /*0850*/  VIADD R17, R4, 0x3 ;  /* 0x0000000304117836 */ /* 0x000fe40000000000 */
[----:B------:R-:W-:Y:S01]  /*0860*/  IMAD.X R16, RZ, RZ, R5, P2 ;  /* 0x000000ffff107224 */ /* 0x000fe200010e0605 */
[----:B------:R-:W-:Y:S02]  /*0870*/  LEA R18, P2, R3, UR8, 0x3 ;  /* 0x0000000803127c11 */ /* 0x000fe4000f8418ff */
[----:B------:R-:W-:Y:S01]  /*0880*/  LEA.HI.X R25, R22, UR9, R19, 0x3, P1 ;  /* 0x0000000916197c11 */ /* 0x000fe200088f1c13 */
[----:B------:R-:W-:Y:S01]  /*0890*/  IMAD.WIDE.U32 R22, R17, R12, R10 ;  /* 0x0000000c11167225 */ /* 0x000fe200078e000a */
[----:B------:R-:W-:-:S02]  /*08a0*/  LEA.HI.X R19, R3, UR9, R16, 0x3, P2 ;  /* 0x0000000903137c11 */ /* 0x000fc400090f1c10 */
[C---:B------:R-:W-:Y:S01]  /*08b0*/  IADD3 R3, P1, PT, R17.reuse, R8, RZ ;  /* 0x0000000811037210 */ /* 0x040fe20007f3e0ff */
[----:B------:R-:W-:Y:S01]  /*08c0*/  IMAD R17, R17, R13, R23 ;  /* 0x0000000d11117224 */ /* 0x000fe200078e0217 */
[----:B------:R-:W3:Y:S01]  /*08d0*/  LDG.E.64 R24, desc[UR6][R24.64] ;  /* 0x0000000618187981 */ /* 0x000ee2000c1e1b00 */
[C---:B------:R-:W-:Y:S02]  /*08e0*/  LEA R16, P2, R22.reuse, UR10, 0x3 ;  /* 0x0000000a16107c11 */ /* 0x040fe4000f8418ff */
[----:B------:R-:W-:Y:S01]  /*08f0*/  IMAD.X R26, RZ, RZ, R5, P1 ;  /* 0x000000ffff1a7224 */ /* 0x000fe200008e0605 */
[----:B------:R-:W4:Y:S01]  /*0900*/  LDG.E.64 R18, desc[UR6][R18.64] ;  /* 0x0000000612127981 */ /* 0x000f22000c1e1b00 */
[----:B------:R-:W-:Y:S02]  /*0910*/  LEA.HI.X R17, R22, UR11, R17, 0x3, P2 ;  /* 0x0000000b16117c11 */ /* 0x000fe400090f1c11 */
[----:B------:R-:W-:-:S04]  /*0920*/  LEA R22, P2, R3, UR8, 0x3 ;  /* 0x0000000803167c11 */ /* 0x000fc8000f8418ff */
[----:B------:R-:W-:Y:S01]  /*0930*/  LEA.HI.X R23, R3, UR9, R26, 0x3, P2 ;  /* 0x0000000903177c11 */ /* 0x000fe200090f1c1a */
[----:B------:R-:W2:Y:S05]  /*0940*/  LDG.E.64 R16, desc[UR6][R16.64] ;  /* 0x0000000610107981 */ /* 0x000eaa000c1e1b00 */
[----:B------:R-:W2:Y:S01]  /*0950*/  LDG.E.64 R22, desc[UR6][R22.64] ;  /* 0x0000000616167981 */ /* 0x000ea2000c1e1b00 */
[----:B------:R-:W-:Y:S01]  /*0960*/  VIADD R4, R4, 0x4 ;  /* 0x0000000404047836 */ /* 0x000fe20000000000 */
[----:B------:R-:W-:Y:S01]  /*0970*/  UMOV UR4, URZ ;  /* 0x000000ff00047c82 */ /* 0x000fe20008000000 */
[----:B---3--:R-:W-:-:S08]  /*0980*/  DFMA R20, R24, R14, R20 ;  /* 0x0000000e1814722b */ /* 0x008fd00000000014 */
[----:B----4-:R-:W-:-:S08]  /*0990*/  DFMA R20, R18, R6, R20 ;  /* 0x000000061214722b */ /* 0x010fd00000000014 */
[----:B--2---:R-:W-:-:S11]  /*09a0*/  DFMA R20, R22, R16, R20 ;  /* 0x000000101614722b */ /* 0x004fd60000000014 */
.L_x_5:
[----:B------:R-:W-:Y:S05]  /*09b0*/  @!P0 BRA `(.L_x_2) ;  /* 0x0000000000d48947 */ /* 0x000fea0003800000 */
[----:B------:R-:W-:Y:S02]  /*09c0*/  ISETP.NE.U32.AND P1, PT, R2, 0x1, PT ;  /* 0x000000010200780c */ /* 0x000fe40003f25070 */
[----:B------:R-:W-:Y:S02]  /*09d0*/  LOP3.LUT R3, R12, 0x1, RZ, 0xc0, !PT ;  /* 0x000000010c037812 */ /* 0x000fe400078ec0ff */
[----:B------:R-:W-:Y:S02]  /*09e0*/  ISETP.NE.AND.EX P1, PT, RZ, RZ, PT, P1 ;  /* 0x000000ffff00720c */ /* 0x000fe40003f25310 */
[----:B------:R-:W-:-:S04]  /*09f0*/  ISETP.NE.U32.AND P0, PT, R3, 0x1, PT ;  /* 0x000000010300780c */ /* 0x000fc80003f05070 */
[----:B------:R-:W-:-:S07]  /*0a00*/  ISETP.NE.U32.AND.EX P0, PT, RZ, RZ, PT, P0 ;  /* 0x000000ffff00720c */ /* 0x000fce0003f05100 */
[----:B------:R-:W-:Y:S06]  /*0a10*/  @!P1 BRA `(.L_x_6) ;  /* 0x0000000000789947 */ /* 0x000fec0003800000 */
[----:B------:R-:W0:Y:S01]  /*0a20*/  LDCU.128 UR8, c[0x0][0x380] ;  /* 0x00007000ff0877ac */ /* 0x000e220008000c00 */
[----:B------:R-:W-:Y:S01]  /*0a30*/  IMAD R6, R12, UR4, RZ ;  /* 0x000000040c067c24 */ /* 0x000fe2000f8e02ff */
[C---:B------:R-:W-:Y:S01]  /*0a40*/  IADD3 R7, P2, PT, R4.reuse, R8, RZ ;  /* 0x0000000804077210 */ /* 0x040fe20007f5e0ff */
[----:B------:R-:W-:Y:S02]  /*0a50*/  IMAD.MOV.U32 R2, RZ, RZ, R10 ;  /* 0x000000ffff027224 */ /* 0x000fe400078e000a */
[----:B------:R-:W-:Y:S01]  /*0a60*/  IMAD.MOV.U32 R3, RZ, RZ, R11 ;  /* 0x000000ffff037224 */ /* 0x000fe200078e000b */
[----:B------:R-:W-:Y:S01]  /*0a70*/  IADD3.X R24, PT, PT, R5, UR4, RZ, P2, !PT ;  /* 0x0000000405187c10 */ /* 0x000fe200097fe4ff */
[C---:B------:R-:W-:Y:S02]  /*0a80*/  IMAD R15, R4.reuse, R13, R6 ;  /* 0x0000000d040f7224 */ /* 0x040fe400078e0206 */
[----:B------:R-:W-:-:S04]  /*0a90*/  IMAD.WIDE.U32 R18, R4, R12, R2 ;  /* 0x0000000c04127225 */ /* 0x000fc800078e0002 */
[----:B------:R-:W-:Y:S02]  /*0aa0*/  VIADD R23, R4, 0x1 ;  /* 0x0000000104177836 */ /* 0x000fe40000000000 */
[----:B------:R-:W-:Y:S02]  /*0ab0*/  IMAD.IADD R15, R19, 0x1, R15 ;  /* 0x00000001130f7824 */ /* 0x000fe400078e020f */
[----:B------:R-:W-:Y:S01]  /*0ac0*/  IMAD.WIDE.U32 R2, R23, R12, R2 ;  /* 0x0000000c17027225 */ /* 0x000fe200078e0002 */
[----:B0-----:R-:W-:Y:S02]  /*0ad0*/  LEA R16, P2, R7, UR8, 0x3 ;  /* 0x0000000807107c11 */ /* 0x001fe4000f8418ff */
[----:B------:R-:W-:Y:S02]  /*0ae0*/  LEA R14, P3, R18, UR10, 0x3 ;  /* 0x0000000a120e7c11 */ /* 0x000fe4000f8618ff */
[C---:B------:R-:W-:Y:S01]  /*0af0*/  IADD3 R22, P1, PT, R23.reuse, R8, RZ ;  /* 0x0000000817167210 */ /* 0x040fe20007f3e0ff */
[----:B------:R-:W-:Y:S01]  /*0b00*/  IMAD R23, R23, R13, R3 ;  /* 0x0000000d17177224 */ /* 0x000fe200078e0203 */
[----:B------:R-:W-:-:S02]  /*0b10*/  LEA.HI.X R17, R7, UR9, R24, 0x3, P2 ;  /* 0x0000000907117c11 */ /* 0x000fc400090f1c18 */
[----:B------:R-:W-:Y:S01]  /*0b20*/  LEA.HI.X R15, R18, UR11, R15, 0x3, P3 ;  /* 0x0000000b120f7c11 */ /* 0x000fe200098f1c0f */
[----:B------:R-:W-:Y:S01]  /*0b30*/  IMAD.X R19, RZ, RZ, R5, P1 ;  /* 0x000000ffff137224 */ /* 0x000fe200008e0605 */
[----:B------:R-:W-:Y:S02]  /*0b40*/  LEA R6, P4, R22, UR8, 0x3 ;  /* 0x0000000816067c11 */ /* 0x000fe4000f8818ff */
[----:B------:R-:W-:Y:S01]  /*0b50*/  LEA R18, P1, R2, UR10, 0x3 ;  /* 0x0000000a02127c11 */ /* 0x000fe2000f8218ff */
[----:B------:R-:W2:Y:S01]  /*0b60*/  LDG.E.64 R16, desc[UR6][R16.64] ;  /* 0x0000000610107981 */ /* 0x000ea2000c1e1b00 */
[----:B------:R-:W-:-:S03]  /*0b70*/  LEA.HI.X R7, R22, UR9, R19, 0x3, P4 ;  /* 0x0000000916077c11 */ /* 0x000fc6000a0f1c13 */
[----:B------:R-:W2:Y:S01]  /*0b80*/  LDG.E.64 R14, desc[UR6][R14.64] ;  /* 0x000000060e0e7981 */ /* 0x000ea2000c1e1b00 */
[----:B------:R-:W-:-:S03]  /*0b90*/  LEA.HI.X R19, R2, UR11, R23, 0x3, P1 ;  /* 0x0000000b02137c11 */ /* 0x000fc600088f1c17 */
[----:B------:R-:W3:Y:S04]  /*0ba0*/  LDG.E.64 R6, desc[UR6][R6.64] ;  /* 0x0000000606067981 */ /* 0x000ee8000c1e1b00 */
[----:B------:R-:W3:Y:S01]  /*0bb0*/  LDG.E.64 R18, desc[UR6][R18.64] ;  /* 0x0000000612127981 */ /* 0x000ee2000c1e1b00 */
[----:B------:R-:W-:Y:S01]  /*0bc0*/  VIADD R4, R4, 0x2 ;  /* 0x0000000204047836 */ /* 0x000fe20000000000 */
[----:B------:R-:W-:Y:S01]  /*0bd0*/  UMOV UR4, URZ ;  /* 0x000000ff00047c82 */ /* 0x000fe20008000000 */
[----:B--2---:R-:W-:-:S08]  /*0be0*/  DFMA R20, R16, R14, R20 ;  /* 0x0000000e1014722b */ /* 0x004fd00000000014 */
[----:B---3--:R-:W-:-:S11]  /*0bf0*/  DFMA R20, R6, R18, R20 ;  /* 0x000000120614722b */ /* 0x008fd60000000014 */
.L_x_6:
[----:B------:R-:W-:Y:S05]  /*0c00*/  @P0 BRA `(.L_x_2) ;  /* 0x0000000000400947 */ /* 0x000fea0003800000 */
        /* <DEDUP_REMOVED lines=8> */
[----:B------:R-:W-:Y:S01]  /*0c90*/  IMAD.IADD R5, R7, 0x1, R9 ;  /* 0x0000000107057824 */ /* 0x000fe200078e0209 */
[----:B0-----:R-:W-:Y:S02]  /*0ca0*/  LEA R2, P1, R8, UR8, 0x3 ;  /* 0x0000000808027c11 */ /* 0x001fe4000f8218ff */
[----:B------:R-:W-:Y:S02]  /*0cb0*/  LEA R4, P0, R6, UR10, 0x3 ;  /* 0x0000000a06047c11 */ /* 0x000fe4000f8018ff */
[----:B------:R-:W-:Y:S02]  /*0cc0*/  LEA.HI.X R3, R8, UR9, R3, 0x3, P1 ;  /* 0x0000000908037c11 */ /* 0x000fe400088f1c03 */
[----:B------:R-:W-:-:S04]  /*0cd0*/  LEA.HI.X R5, R6, UR11, R5, 0x3, P0 ;  /* 0x0000000b06057c11 */ /* 0x000fc800080f1c05 */
[----:B------:R-:W2:Y:S04]  /*0ce0*/  LDG.E.64 R2, desc[UR6][R2.64] ;  /* 0x0000000602027981 */ /* 0x000ea8000c1e1b00 */
[----:B------:R-:W2:Y:S02]  /*0cf0*/  LDG.E.64 R4, desc[UR6][R4.64] ;  /* 0x0000000604047981 */ /* 0x000ea4000c1e1b00 */
[----:B--2---:R-:W-:-:S11]  /*0d00*/  DFMA R20, R2, R4, R20 ;  /* 0x000000040214722b */ /* 0x004fd60000000014 */
.L_x_2:
[----:B------:R-:W-:Y:S05]  /*0d10*/  BSYNC.RECONVERGENT B0 ;  /* 0x0000000000007941 */ /* 0x000fea0003800200 */
.L_x_1:
[----:B------:R-:W0:Y:S01]  /*0d20*/  LDCU.64 UR4, c[0x0][0x390] ;  /* 0x00007200ff0477ac */ /* 0x000e220008000a00 */
[----:B------:R-:W-:Y:S02]  /*0d30*/  IMAD.MOV.U32 R2, RZ, RZ, R10 ;  /* 0x000000ffff027224 */ /* 0x000fe400078e000a */
[----:B------:R-:W-:Y:S02]  /*0d40*/  IMAD.MOV.U32 R3, RZ, RZ, R11 ;  /* 0x000000ffff037224 */ /* 0x000fe400078e000b */
[----:B------:R-:W-:-:S04]  /*0d50*/  IMAD.WIDE.U32 R2, R0, R12, R2 ;  /* 0x0000000c00027225 */ /* 0x000fc800078e0002 */
[----:B------:R-:W-:Y:S01]  /*0d60*/  IMAD R13, R0, R13, R3 ;  /* 0x0000000d000d7224 */ /* 0x000fe200078e0203 */
[----:B0-----:R-:W-:-:S04]  /*0d70*/  LEA R4, P0, R2, UR4, 0x3 ;  /* 0x0000000402047c11 */ /* 0x001fc8000f8018ff */
[----:B------:R-:W-:-:S05]  /*0d80*/  LEA.HI.X R5, R2, UR5, R13, 0x3, P0 ;  /* 0x0000000502057c11 */ /* 0x000fca00080f1c0d */
[----:B------:R-:W-:Y:S01]  /*0d90*/  STG.E.64 desc[UR6][R4.64], R20 ;  /* 0x0000001404007986 */ /* 0x000fe2000c101b06 */
[----:B------:R-:W-:Y:S05]  /*0da0*/  EXIT ;  /* 0x000000000000794d */ /* 0x000fea0003800000 */
.L_x_7:
        /* <DEDUP_REMOVED lines=13> */
.L_x_9:


//--------------------- .nv.shared.reserved.0     --------------------------
	.section	.nv.shared.reserved.0,"aw",@nobits
	.weak		__nv_reservedSMEM_offset_0_alias
	.size		__nv_reservedSMEM_offset_0_alias, 0, 64
	.other		__nv_reservedSMEM_offset_0_alias,@"STO_CUDA_RESERVED_SHARED STV_DEFAULT"
__nv_reservedSMEM_offset_0_alias:
	.zero		0
	.zero		64


//--------------------- .nv.constant0._Z9product_0PdS_S_l --------------------------
	.section	.nv.constant0._Z9product_0PdS_S_l,"a",@progbits
	.sectionflags	@""
	.align	4
.nv.constant0._Z9product_0PdS_S_l:
	.zero		928


//--------------------- .nv.constant0._Z7productPdS_S_l --------------------------
	.section	.nv.constant0._Z7productPdS_S_l,"a",@progbits
	.sectionflags	@""
	.align	4
.nv.constant0._Z7productPdS_S_l:
	.zero		928


//--------------------- SYMBOLS --------------------------

	.type		.nv.reservedSmem.offset0,@object
	.size		.nv.reservedSmem.offset0,0x4
